	.headerflags	@"EF_CUDA_TEXMODE_UNIFIED EF_CUDA_64BIT_ADDRESS EF_CUDA_ACCELERATORS EF_CUDA_SM90 EF_CUDA_VIRTUAL_SM(EF_CUDA_SM90)"
	.elftype	@"ET_EXEC"


//--------------------- .nv.info                  --------------------------
	.section	.nv.info,"",@"SHT_CUDA_INFO"
	.align	4


	//----- nvinfo : EIATTR_REGCOUNT
	.align		4
        /*0000*/ 	.byte	0x04, 0x2f
        /*0002*/ 	.short	(.L_3 - .L_2)
	.align		4
.L_2:
        /*0004*/ 	.word	index@(triton_poi_fused__native_batch_norm_legit_no_training_hardtanh_16)
        /*0008*/ 	.word	0x00000010


	//----- nvinfo : EIATTR_MIN_STACK_SIZE
	.align		4
.L_3:
        /*000c*/ 	.byte	0x04, 0x12
        /*000e*/ 	.short	(.L_5 - .L_4)
	.align		4
.L_4:
        /*0010*/ 	.word	index@(triton_poi_fused__native_batch_norm_legit_no_training_hardtanh_16)
        /*0014*/ 	.word	0x00000000


	//----- nvinfo : EIATTR_FRAME_SIZE
	.align		4
.L_5:
        /*0018*/ 	.byte	0x04, 0x11
        /*001a*/ 	.short	(.L_7 - .L_6)
	.align		4
.L_6:
        /*001c*/ 	.word	index@(triton_poi_fused__native_batch_norm_legit_no_training_hardtanh_16)
        /*0020*/ 	.word	0x00000000


	//----- nvinfo : EIATTR_MIN_STACK_SIZE
	.align		4
.L_7:
        /*0024*/ 	.byte	0x04, 0x12
        /*0026*/ 	.short	(.L_9 - .L_8)
	.align		4
.L_8:
        /*0028*/ 	.word	index@(triton_poi_fused__native_batch_norm_legit_no_training_hardtanh_16)
        /*002c*/ 	.word	0x00000000
.L_9:


//--------------------- .nv.info.triton_poi_fused__native_batch_norm_legit_no_training_hardtanh_16 --------------------------
	.section	.nv.info.triton_poi_fused__native_batch_norm_legit_no_training_hardtanh_16,"",@"SHT_CUDA_INFO"
	.sectionflags	@""
	.align	4


	//----- nvinfo : EIATTR_CUDA_API_VERSION
	.align		4
        /*0000*/ 	.byte	0x04, 0x37
        /*0002*/ 	.short	(.L_11 - .L_10)
.L_10:
        /*0004*/ 	.word	0x0000007c


	//----- nvinfo : EIATTR_KPARAM_INFO
	.align		4
.L_11:
        /*0008*/ 	.byte	0x04, 0x17
        /*000a*/ 	.short	(.L_13 - .L_12)
.L_12:
        /*000c*/ 	.word	0x00000000
        /*0010*/ 	.short	0x0006
        /*0012*/ 	.short	0x0030
        /*0014*/ 	.byte	0x00, 0xf0, 0x11, 0x00


	//----- nvinfo : EIATTR_KPARAM_INFO
	.align		4
.L_13:
        /*0018*/ 	.byte	0x04, 0x17
        /*001a*/ 	.short	(.L_15 - .L_14)
.L_14:
        /*001c*/ 	.word	0x00000000
        /*0020*/ 	.short	0x0005
        /*0022*/ 	.short	0x0028
        /*0024*/ 	.byte	0x00, 0xf4, 0x21, 0x00


	//----- nvinfo : EIATTR_KPARAM_INFO
	.align		4
.L_15:
        /*0028*/ 	.byte	0x04, 0x17
        /*002a*/ 	.short	(.L_17 - .L_16)
.L_16:
        /*002c*/ 	.word	0x00000000
        /*0030*/ 	.short	0x0004
        /*0032*/ 	.short	0x0020
        /*0034*/ 	.byte	0x00, 0xf4, 0x21, 0x00


	//----- nvinfo : EIATTR_KPARAM_INFO
	.align		4
.L_17:
        /*0038*/ 	.byte	0x04, 0x17
        /*003a*/ 	.short	(.L_19 - .L_18)
.L_18:
        /*003c*/ 	.word	0x00000000
        /*0040*/ 	.short	0x0003
        /*0042*/ 	.short	0x0018
        /*0044*/ 	.byte	0x00, 0xf4, 0x21, 0x00


	//----- nvinfo : EIATTR_KPARAM_INFO
	.align		4
.L_19:
        /*0048*/ 	.byte	0x04, 0x17
        /*004a*/ 	.short	(.L_21 - .L_20)
.L_20:
        /*004c*/ 	.word	0x00000000
        /*0050*/ 	.short	0x0002
        /*0052*/ 	.short	0x0010
        /*0054*/ 	.byte	0x00, 0xf4, 0x21, 0x00


	//----- nvinfo : EIATTR_KPARAM_INFO
	.align		4
.L_21:
        /*0058*/ 	.byte	0x04, 0x17
        /*005a*/ 	.short	(.L_23 - .L_22)
.L_22:
        /*005c*/ 	.word	0x00000000
        /*0060*/ 	.short	0x0001
        /*0062*/ 	.short	0x0008
        /*0064*/ 	.byte	0x00, 0xf4, 0x21, 0x00


	//----- nvinfo : EIATTR_KPARAM_INFO
	.align		4
.L_23:
        /*0068*/ 	.byte	0x04, 0x17
        /*006a*/ 	.short	(.L_25 - .L_24)
.L_24:
        /*006c*/ 	.word	0x00000000
        /*0070*/ 	.short	0x0000
        /*0072*/ 	.short	0x0000
        /*0074*/ 	.byte	0x00, 0xf4, 0x21, 0x00


	//----- nvinfo : EIATTR_SPARSE_MMA_MASK
	.align		4
.L_25:
        /*0078*/ 	.byte	0x03, 0x50
        /*007a*/ 	.short	0x0000


	//----- nvinfo : EIATTR_MAXREG_COUNT
	.align		4
        /*007c*/ 	.byte	0x03, 0x1b
        /*007e*/ 	.short	0x00ff


	//----- nvinfo : EIATTR_EXIT_INSTR_OFFSETS
	.align		4
        /*0080*/ 	.byte	0x04, 0x1c
        /*0082*/ 	.short	(.L_27 - .L_26)


	//   ....[0]....
.L_26:
        /*0084*/ 	.word	0x000003c0


	//----- nvinfo : EIATTR_REQNTID
	.align		4
.L_27:
        /*0088*/ 	.byte	0x04, 0x10
        /*008a*/ 	.short	(.L_29 - .L_28)
.L_28:
        /*008c*/ 	.word	0x00000080
        /*0090*/ 	.word	0x00000001
        /*0094*/ 	.word	0x00000001


	//----- nvinfo : EIATTR_CBANK_PARAM_SIZE
	.align		4
.L_29:
        /*0098*/ 	.byte	0x03, 0x19
        /*009a*/ 	.short	0x0034


	//----- nvinfo : EIATTR_PARAM_CBANK
	.align		4
        /*009c*/ 	.byte	0x04, 0x0a
        /*009e*/ 	.short	(.L_31 - .L_30)
	.align		4
.L_30:
        /*00a0*/ 	.word	index@(.nv.constant0.triton_poi_fused__native_batch_norm_legit_no_training_hardtanh_16)
        /*00a4*/ 	.short	0x0210
        /*00a6*/ 	.short	0x0034


	//----- nvinfo : EIATTR_SW_WAR
	.align		4
.L_31:
        /*00a8*/ 	.byte	0x04, 0x36
        /*00aa*/ 	.short	(.L_33 - .L_32)
.L_32:
        /*00ac*/ 	.word	0x00000008
.L_33:


//--------------------- .nv.callgraph             --------------------------
	.section	.nv.callgraph,"",@"SHT_CUDA_CALLGRAPH"
	.align	4
	.sectionentsize	8
	.align		4
        /*0000*/ 	.word	0x00000000
	.align		4
        /*0004*/ 	.word	0xffffffff
	.align		4
        /*0008*/ 	.word	0x00000000
	.align		4
        /*000c*/ 	.word	0xfffffffe
	.align		4
        /*0010*/ 	.word	0x00000000
	.align		4
        /*0014*/ 	.word	0xfffffffd
	.align		4
        /*0018*/ 	.word	0x00000000
	.align		4
        /*001c*/ 	.word	0xfffffffc


//--------------------- .nv.constant4             --------------------------
	.section	.nv.constant4,"a",@progbits
	.align	8
	.align		8
.nv.constant4:
        /*0000*/ 	.dword	_$_str
	.align		8
        /*0008*/ 	.dword	_$_str_$_2


//--------------------- .text.triton_poi_fused__native_batch_norm_legit_no_training_hardtanh_16 --------------------------
	.section	.text.triton_poi_fused__native_batch_norm_legit_no_training_hardtanh_16,"ax",@progbits
	.align	128
        .global         triton_poi_fused__native_batch_norm_legit_no_training_hardtanh_16
        .type           triton_poi_fused__native_batch_norm_legit_no_training_hardtanh_16,@function
        .size           triton_poi_fused__native_batch_norm_legit_no_training_hardtanh_16,(.L_x_1 - triton_poi_fused__native_batch_norm_legit_no_training_hardtanh_16)
        .other          triton_poi_fused__native_batch_norm_legit_no_training_hardtanh_16,@"STO_CUDA_ENTRY STV_DEFAULT"
triton_poi_fused__native_batch_norm_legit_no_training_hardtanh_16:
.text.triton_poi_fused__native_batch_norm_legit_no_training_hardtanh_16:
[----:B------:R-:W-:Y:S01]  /*0000*/  LDC R1, c[0x0][0x28] ;  /* 0x00000a00ff017b82 */ /* 0x000fe20000000800 */
[----:B------:R-:W1:Y:S07]  /*0010*/  S2R R0, SR_TID.X ;  /* 0x0000000000007919 */ /* 0x000e6e0000002100 */
[----:B------:R-:W2:Y:S01]  /*0020*/  LDC.64 R6, c[0x0][0x220] ;  /* 0x00008800ff067b82 */ /* 0x000ea20000000a00 */
[----:B------:R-:W-:Y:S01]  /*0030*/  ULDC.64 UR4, c[0x0][0x208] ;  /* 0x0000820000047ab9 */ /* 0x000fe20000000a00 */
[----:B------:R-:W3:Y:S06]  /*0040*/  S2R R5, SR_CTAID.X ;  /* 0x0000000000057919 */ /* 0x000eec0000002500 */
[----:B------:R-:W4:Y:S08]  /*0050*/  LDC.64 R8, c[0x0][0x228] ;  /* 0x00008a00ff087b82 */ /* 0x000f300000000a00 */
[----:B------:R-:W5:Y:S01]  /*0060*/  LDC.64 R10, c[0x0][0x230] ;  /* 0x00008c00ff0a7b82 */ /* 0x000f620000000a00 */
[----:B-1----:R-:W-:Y:S01]  /*0070*/  IMAD.SHL.U32 R0, R0, 0x2, RZ ;  /* 0x0000000200007824 */ /* 0x002fe200078e00ff */
[----:B---3--:R-:W-:-:S04]  /*0080*/  SHF.R.S32.HI R3, RZ, 0x17, R5 ;  /* 0x00000017ff037819 */ /* 0x008fc80000011405 */
[----:B------:R-:W-:Y:S02]  /*0090*/  LOP3.LUT R0, R0, 0xfe, RZ, 0xc0, !PT ;  /* 0x000000fe00007812 */ /* 0x000fe400078ec0ff */
[----:B------:R-:W-:Y:S02]  /*00a0*/  SGXT R3, R3, 0x1 ;  /* 0x000000010303781a */ /* 0x000fe40000000200 */
[----:B------:R-:W-:-:S04]  /*00b0*/  LEA R0, R5, R0, 0x8 ;  /* 0x0000000005007211 */ /* 0x000fc800078e40ff */
[----:B------:R-:W-:-:S04]  /*00c0*/  LEA.HI R3, R3, R0, RZ, 0x6 ;  /* 0x0000000003037211 */ /* 0x000fc800078f30ff */
[----:B------:R-:W-:-:S05]  /*00d0*/  SHF.R.S32.HI R3, RZ, 0x6, R3 ;  /* 0x00000006ff037819 */ /* 0x000fca0000011403 */
[----:B------:R-:W-:-:S05]  /*00e0*/  IMAD.HI R2, R3, 0x38e38e39, RZ ;  /* 0x38e38e3903027827 */ /* 0x000fca00078e02ff */
[----:B------:R-:W-:-:S04]  /*00f0*/  SHF.R.U32.HI R5, RZ, 0x1f, R2 ;  /* 0x0000001fff057819 */ /* 0x000fc80000011602 */
[----:B------:R-:W-:Y:S02]  /*0100*/  LEA.HI.SX32 R2, R2, R5, 0x1b ;  /* 0x0000000502027211 */ /* 0x000fe400078fdaff */
[----:B------:R-:W1:Y:S03]  /*0110*/  LDC.64 R4, c[0x0][0x218] ;  /* 0x00008600ff047b82 */ /* 0x000e660000000a00 */
[----:B------:R-:W-:-:S04]  /*0120*/  IMAD R13, R2, -0x90, R3 ;  /* 0xffffff70020d7824 */ /* 0x000fc800078e0203 */
[C---:B--2---:R-:W-:Y:S01]  /*0130*/  IMAD.WIDE R6, R13.reuse, 0x4, R6 ;  /* 0x000000040d067825 */ /* 0x044fe200078e0206 */
[----:B------:R-:W2:Y:S05]  /*0140*/  LDC.64 R2, c[0x0][0x210] ;  /* 0x00008400ff027b82 */ /* 0x000eaa0000000a00 */
[----:B------:R-:W3:Y:S01]  /*0150*/  LDG.E.EL R6, desc[UR4][R6.64] ;  /* 0x0000000406067981 */ /* 0x000ee2000c2e1900 */
[----:B----4-:R-:W-:-:S04]  /*0160*/  IMAD.WIDE R8, R13, 0x4, R8 ;  /* 0x000000040d087825 */ /* 0x010fc800078e0208 */
[C---:B-----5:R-:W-:Y:S02]  /*0170*/  IMAD.WIDE R10, R13.reuse, 0x4, R10 ;  /* 0x000000040d0a7825 */ /* 0x060fe400078e020a */
[----:B------:R-:W4:Y:S02]  /*0180*/  LDG.E.EL R8, desc[UR4][R8.64] ;  /* 0x0000000408087981 */ /* 0x000f24000c2e1900 */
[----:B-1----:R-:W-:Y:S02]  /*0190*/  IMAD.WIDE R4, R13, 0x4, R4 ;  /* 0x000000040d047825 */ /* 0x002fe400078e0204 */
[----:B------:R-:W4:Y:S04]  /*01a0*/  LDG.E.EL R11, desc[UR4][R10.64] ;  /* 0x000000040a0b7981 */ /* 0x000f28000c2e1900 */
[----:B------:R-:W5:Y:S01]  /*01b0*/  LDG.E.EL R4, desc[UR4][R4.64] ;  /* 0x0000000404047981 */ /* 0x000f62000c2e1900 */
[----:B--2---:R-:W-:-:S06]  /*01c0*/  IMAD.WIDE R2, R0, 0x4, R2 ;  /* 0x0000000400027825 */ /* 0x004fcc00078e0202 */
[----:B------:R-:W5:Y:S01]  /*01d0*/  LDG.E.64 R2, desc[UR4][R2.64] ;  /* 0x0000000402027981 */ /* 0x000f62000c1e1b00 */
[----:B------:R-:W-:Y:S02]  /*01e0*/  IMAD.MOV.U32 R12, RZ, RZ, 0x3e800000 ;  /* 0x3e800000ff0c7424 */ /* 0x000fe400078e00ff */
[----:B---3--:R-:W-:-:S04]  /*01f0*/  FADD R6, R6, 9.9999997473787516356e-06 ;  /* 0x3727c5ac06067421 */ /* 0x008fc80000000000 */
[----:B------:R-:W1:Y:S02]  /*0200*/  MUFU.SQRT R7, R6 ;  /* 0x0000000600077308 */ /* 0x000e640000002000 */
[C---:B-1----:R-:W-:Y:S02]  /*0210*/  FSETP.GT.AND P0, PT, R7.reuse, 8.50705917302346158658e+37, PT ;  /* 0x7e8000000700780b */ /* 0x042fe40003f04000 */
[----:B------:R-:W-:-:S11]  /*0220*/  FSETP.GEU.AND P1, PT, R7, 1.175494350822287508e-38, PT ;  /* 0x008000000700780b */ /* 0x000fd60003f2e000 */
[----:B------:R-:W-:-:S04]  /*0230*/  @P0 FMUL R7, R7, 0.25 ;  /* 0x3e80000007070820 */ /* 0x000fc80000400000 */
[----:B------:R-:W-:-:S06]  /*0240*/  @!P1 FMUL R7, R7, 16777216 ;  /* 0x4b80000007079820 */ /* 0x000fcc0000400000 */
[----:B------:R-:W1:Y:S01]  /*0250*/  MUFU.RCP R7, R7 ;  /* 0x0000000700077308 */ /* 0x000e620000001000 */
[----:B------:R-:W-:Y:S01]  /*0260*/  FSEL R12, R12, 1, P0 ;  /* 0x3f8000000c0c7808 */ /* 0x000fe20000000000 */
[----:B-----5:R-:W-:-:S04]  /*0270*/  FADD R2, R2, -R4 ;  /* 0x8000000402027221 */ /* 0x020fc80000000000 */
[----:B------:R-:W-:Y:S01]  /*0280*/  @!P1 FMUL R12, R12, 16777216 ;  /* 0x4b8000000c0c9820 */ /* 0x000fe20000400000 */
[----:B------:R-:W-:-:S03]  /*0290*/  FADD R3, R3, -R4 ;  /* 0x8000000403037221 */ /* 0x000fc60000000000 */
[----:B-1----:R-:W-:-:S04]  /*02a0*/  FMUL R12, R7, R12 ;  /* 0x0000000c070c7220 */ /* 0x002fc80000400000 */
[-C--:B------:R-:W-:Y:S01]  /*02b0*/  FMUL R4, R2, R12.reuse ;  /* 0x0000000c02047220 */ /* 0x080fe20000400000 */
[----:B------:R-:W-:Y:S02]  /*02c0*/  FMUL R12, R3, R12 ;  /* 0x0000000c030c7220 */ /* 0x000fe40000400000 */
[----:B------:R-:W1:Y:S01]  /*02d0*/  LDC.64 R2, c[0x0][0x238] ;  /* 0x00008e00ff027b82 */ /* 0x000e620000000a00 */
[C-C-:B----4-:R-:W-:Y:S01]  /*02e0*/  FFMA R4, R8.reuse, R4, R11.reuse ;  /* 0x0000000408047223 */ /* 0x150fe2000000000b */
[----:B------:R-:W-:-:S04]  /*02f0*/  FFMA R12, R8, R12, R11 ;  /* 0x0000000c080c7223 */ /* 0x000fc8000000000b */
[----:B------:R-:W-:Y:S02]  /*0300*/  FSETP.GTU.AND P0, PT, R4, RZ, PT ;  /* 0x000000ff0400720b */ /* 0x000fe40003f0c000 */
[----:B------:R-:W-:Y:S02]  /*0310*/  FSETP.GTU.AND P1, PT, R12, RZ, PT ;  /* 0x000000ff0c00720b */ /* 0x000fe40003f2c000 */
[----:B------:R-:W-:Y:S02]  /*0320*/  FSEL R4, R4, RZ, P0 ;  /* 0x000000ff04047208 */ /* 0x000fe40000000000 */
[----:B------:R-:W-:Y:S02]  /*0330*/  FSEL R5, R12, RZ, P1 ;  /* 0x000000ff0c057208 */ /* 0x000fe40000800000 */
[----:B------:R-:W-:Y:S02]  /*0340*/  FSETP.GEU.AND P2, PT, R4, 6, PT ;  /* 0x40c000000400780b */ /* 0x000fe40003f4e000 */
[----:B------:R-:W-:-:S02]  /*0350*/  FSETP.GEU.AND P3, PT, R5, 6, PT ;  /* 0x40c000000500780b */ /* 0x000fc40003f6e000 */
[----:B------:R-:W-:Y:S02]  /*0360*/  FSETP.NAN.AND P0, PT, R4, R4, PT ;  /* 0x000000040400720b */ /* 0x000fe40003f08000 */
[----:B------:R-:W-:Y:S01]  /*0370*/  FSETP.NAN.AND P1, PT, R5, R5, PT ;  /* 0x000000050500720b */ /* 0x000fe20003f28000 */
[----:B-1----:R-:W-:-:S06]  /*0380*/  IMAD.WIDE R2, R0, 0x4, R2 ;  /* 0x0000000400027825 */ /* 0x002fcc00078e0202 */
[----:B------:R-:W-:Y:S02]  /*0390*/  @P2 SEL R4, R4, 0x40c00000, P0 ;  /* 0x40c0000004042807 */ /* 0x000fe40000000000 */
[----:B------:R-:W-:-:S05]  /*03a0*/  @P3 SEL R5, R5, 0x40c00000, P1 ;  /* 0x40c0000005053807 */ /* 0x000fca0000800000 */
[----:B------:R-:W-:Y:S01]  /*03b0*/  STG.E.64 desc[UR4][R2.64], R4 ;  /* 0x0000000402007986 */ /* 0x000fe2000c101b04 */
[----:B------:R-:W-:Y:S05]  /*03c0*/  EXIT ;  /* 0x000000000000794d */ /* 0x000fea0003800000 */
.L_x_0:
[----:B------:R-:W-:-:S00]  /*03d0*/  BRA `(.L_x_0) ;  /* 0xfffffffc00fc7947 */ /* 0x000fc0000383ffff */
[----:B------:R-:W-:-:S00]  /*03e0*/  NOP ;  /* 0x0000000000007918 */ /* 0x000fc00000000000 */
        /* <DEDUP_REMOVED lines=9> */
.L_x_1:


//--------------------- .nv.global.init           --------------------------
	.section	.nv.global.init,"aw",@progbits
.nv.global.init:
	.type		_$_str,@object
	.size		_$_str,(_$_str_$_2 - _$_str)
_$_str:
        /*0000*/ 	.byte	0x5f, 0x5f, 0x43, 0x55, 0x44, 0x41, 0x5f, 0x46, 0x54, 0x5a, 0x00
	.type		_$_str_$_2,@object
	.size		_$_str_$_2,(.L_1 - _$_str_$_2)
_$_str_$_2:
        /*000b*/ 	.byte	0x5f, 0x5f, 0x43, 0x55, 0x44, 0x41, 0x5f, 0x50, 0x52, 0x45, 0x43, 0x5f, 0x53, 0x51, 0x52, 0x54
        /*001b*/ 	.byte	0x00
.L_1:


//--------------------- .nv.constant0.triton_poi_fused__native_batch_norm_legit_no_training_hardtanh_16 --------------------------
	.section	.nv.constant0.triton_poi_fused__native_batch_norm_legit_no_training_hardtanh_16,"a",@progbits
	.sectionflags	@""
	.align	4
.nv.constant0.triton_poi_fused__native_batch_norm_legit_no_training_hardtanh_16:
	.zero		580
